//
// Generated by NVIDIA NVVM Compiler
//
// Compiler Build ID: CL-36424714
// Cuda compilation tools, release 13.0, V13.0.88
// Based on NVVM 20.0.0
//

.version 9.0
.target sm_100
.address_size 64

	// .globl	required_memory
// _ZZ6reduceE4temp has been demoted

.visible .entry required_memory(
	.param .u64 .ptr .align 1 required_memory_param_0,
	.param .u64 .ptr .align 1 required_memory_param_1,
	.param .f64 required_memory_param_2,
	.param .u64 required_memory_param_3,
	.param .u64 required_memory_param_4,
	.param .u64 required_memory_param_5
)
{
	.reg .pred 	%p<13>;
	.reg .b32 	%r<9>;
	.reg .b64 	%rd<39>;
	.reg .b64 	%fd<6>;

	ld.param.u64 	%rd5, [required_memory_param_0];
	ld.param.u64 	%rd7, [required_memory_param_1];
	ld.param.f64 	%fd1, [required_memory_param_2];
	ld.param.u64 	%rd6, [required_memory_param_4];
	ld.param.u64 	%rd8, [required_memory_param_5];
	cvta.to.global.u64 	%rd1, %rd7;
	mov.u32 	%r1, %ctaid.y;
	mov.u32 	%r2, %ntid.y;
	mov.u32 	%r3, %tid.y;
	mad.lo.s32 	%r4, %r1, %r2, %r3;
	cvt.u64.u32 	%rd2, %r4;
	mov.u32 	%r5, %ctaid.x;
	mov.u32 	%r6, %ntid.x;
	mov.u32 	%r7, %tid.x;
	mad.lo.s32 	%r8, %r5, %r6, %r7;
	cvt.u64.u32 	%rd3, %r8;
	add.s64 	%rd9, %rd8, -1;
	setp.le.u64 	%p1, %rd9, %rd2;
	add.s64 	%rd10, %rd6, -1;
	setp.le.u64 	%p2, %rd10, %rd3;
	or.pred  	%p3, %p2, %p1;
	@%p3 bra 	$L__BB0_9;
	cvta.to.global.u64 	%rd12, %rd5;
	mul.lo.s64 	%rd4, %rd6, %rd2;
	add.s64 	%rd13, %rd4, %rd3;
	shl.b64 	%rd14, %rd13, 3;
	add.s64 	%rd15, %rd12, %rd14;
	ld.global.f64 	%fd2, [%rd15];
	ld.global.f64 	%fd3, [%rd15+8];
	shl.b64 	%rd16, %rd6, 3;
	add.s64 	%rd17, %rd15, %rd16;
	ld.global.f64 	%fd4, [%rd17];
	ld.global.f64 	%fd5, [%rd17+8];
	setp.gt.f64 	%p4, %fd2, %fd1;
	selp.u64 	%rd18, 1, 0, %p4;
	setp.gt.f64 	%p5, %fd3, %fd1;
	selp.b64 	%rd19, 3, 2, %p4;
	selp.b64 	%rd20, %rd19, %rd18, %p5;
	setp.gt.f64 	%p6, %fd4, %fd1;
	or.b64  	%rd21, %rd20, 4;
	selp.b64 	%rd22, %rd21, %rd20, %p6;
	setp.gt.f64 	%p7, %fd5, %fd1;
	or.b64  	%rd23, %rd22, 8;
	selp.b64 	%rd11, %rd23, %rd22, %p7;
	setp.gt.s64 	%p8, %rd11, 8;
	@%p8 bra 	$L__BB0_5;
	setp.eq.s64 	%p11, %rd11, 0;
	@%p11 bra 	$L__BB0_7;
	setp.eq.s64 	%p12, %rd11, 6;
	@%p12 bra 	$L__BB0_4;
	bra.uni 	$L__BB0_8;
$L__BB0_4:
	sub.s64 	%rd24, %rd4, %rd2;
	add.s64 	%rd25, %rd24, %rd3;
	shl.b64 	%rd26, %rd25, 3;
	add.s64 	%rd27, %rd1, %rd26;
	mov.b64 	%rd28, 2;
	st.global.u64 	[%rd27], %rd28;
	bra.uni 	$L__BB0_9;
$L__BB0_5:
	setp.eq.s64 	%p9, %rd11, 9;
	@%p9 bra 	$L__BB0_4;
	setp.ne.s64 	%p10, %rd11, 15;
	@%p10 bra 	$L__BB0_8;
$L__BB0_7:
	sub.s64 	%rd29, %rd4, %rd2;
	add.s64 	%rd30, %rd29, %rd3;
	shl.b64 	%rd31, %rd30, 3;
	add.s64 	%rd32, %rd1, %rd31;
	mov.b64 	%rd33, 0;
	st.global.u64 	[%rd32], %rd33;
	bra.uni 	$L__BB0_9;
$L__BB0_8:
	sub.s64 	%rd34, %rd4, %rd2;
	add.s64 	%rd35, %rd34, %rd3;
	shl.b64 	%rd36, %rd35, 3;
	add.s64 	%rd37, %rd1, %rd36;
	mov.b64 	%rd38, 1;
	st.global.u64 	[%rd37], %rd38;
$L__BB0_9:
	ret;

}
	// .globl	reduce
.visible .entry reduce(
	.param .u64 .ptr .align 1 reduce_param_0,
	.param .u64 .ptr .align 1 reduce_param_1,
	.param .u64 reduce_param_2
)
{
	.reg .pred 	%p<7>;
	.reg .b32 	%r<13>;
	.reg .b64 	%rd<22>;
	// demoted variable
	.shared .align 8 .b8 _ZZ6reduceE4temp[256];
	ld.param.u64 	%rd7, [reduce_param_0];
	ld.param.u64 	%rd5, [reduce_param_1];
	ld.param.u64 	%rd6, [reduce_param_2];
	cvta.to.global.u64 	%rd8, %rd7;
	mov.u32 	%r4, %tid.x;
	cvt.u64.u32 	%rd1, %r4;
	mov.u32 	%r1, %ctaid.x;
	mov.u32 	%r2, %ntid.x;
	mad.lo.s32 	%r5, %r1, %r2, %r4;
	mul.wide.u32 	%rd9, %r5, 8;
	add.s64 	%rd10, %rd8, %rd9;
	ld.global.u64 	%rd11, [%rd10];
	shl.b32 	%r6, %r4, 3;
	mov.u32 	%r7, _ZZ6reduceE4temp;
	add.s32 	%r3, %r7, %r6;
	st.shared.u64 	[%r3], %rd11;
	bar.sync 	0;
	setp.lt.u32 	%p1, %r2, 2;
	@%p1 bra 	$L__BB1_5;
	shr.u32 	%r8, %r2, 1;
	cvt.u64.u32 	%rd21, %r8;
$L__BB1_2:
	setp.le.u64 	%p2, %rd21, %rd1;
	add.s64 	%rd13, %rd21, %rd1;
	setp.ge.u64 	%p3, %rd13, %rd6;
	or.pred  	%p4, %p2, %p3;
	@%p4 bra 	$L__BB1_4;
	cvt.u32.u64 	%r9, %rd21;
	shl.b32 	%r10, %r9, 3;
	add.s32 	%r11, %r3, %r10;
	ld.shared.u64 	%rd14, [%r11];
	ld.shared.u64 	%rd15, [%r3];
	add.s64 	%rd16, %rd15, %rd14;
	st.shared.u64 	[%r3], %rd16;
$L__BB1_4:
	shr.u64 	%rd4, %rd21, 1;
	bar.sync 	0;
	setp.gt.u64 	%p5, %rd21, 1;
	mov.u64 	%rd21, %rd4;
	@%p5 bra 	$L__BB1_2;
$L__BB1_5:
	cvt.u32.u64 	%r12, %rd1;
	setp.ne.s32 	%p6, %r12, 0;
	@%p6 bra 	$L__BB1_7;
	ld.shared.u64 	%rd17, [_ZZ6reduceE4temp];
	cvta.to.global.u64 	%rd18, %rd5;
	mul.wide.u32 	%rd19, %r1, 8;
	add.s64 	%rd20, %rd18, %rd19;
	st.global.u64 	[%rd20], %rd17;
$L__BB1_7:
	ret;

}


// ===== COMPILED SASS (sm_100) =====

	.target	sm_100

	.elftype	@"ET_EXEC"


//--------------------- .note.nv.tkinfo           --------------------------
	.section	.note.nv.tkinfo,"",@"SHT_NOTE"
	.sectionflags	@"SHF_NOTE_NV_TKINFO"
	.tkinfo
        /*0018*/ 	.word	0x00000002
        /*0030*/ 	.string	""
        /*0030*/ 	.string	"ptxas"
        /*0030*/ 	.string	"Cuda compilation tools, release 13.0, V13.0.88"
        /*0030*/ 	.string	"Build cuda_13.0.r13.0/compiler.36424714_0"
        /*0030*/ 	.string	"-arch sm_100 -m 64 "



//--------------------- .note.nv.cuinfo           --------------------------
	.section	.note.nv.cuinfo,"",@"SHT_NOTE"
	.sectionflags	@"SHF_NOTE_NV_CUINFO"
        /*0018*/ 	.short	0x0002
        /*001a*/ 	.short	0x0064
        /*001c*/ 	.short	0x0082
	.zero		2


//--------------------- .nv.info                  --------------------------
	.section	.nv.info,"",@"SHT_CUDA_INFO"
	.align	4


	//----- nvinfo : EIATTR_REGCOUNT
	.align		4
        /*0000*/ 	.byte	0x04, 0x2f
        /*0002*/ 	.short	(.L_1 - .L_0)
	.align		4
.L_0:
        /*0004*/ 	.word	index@(required_memory)
        /*0008*/ 	.word	0x00000016


	//----- nvinfo : EIATTR_FRAME_SIZE
	.align		4
.L_1:
        /*000c*/ 	.byte	0x04, 0x11
        /*000e*/ 	.short	(.L_3 - .L_2)
	.align		4
.L_2:
        /*0010*/ 	.word	index@(required_memory)
        /*0014*/ 	.word	0x00000000


	//----- nvinfo : EIATTR_REGCOUNT
	.align		4
.L_3:
        /*0018*/ 	.byte	0x04, 0x2f
        /*001a*/ 	.short	(.L_5 - .L_4)
	.align		4
.L_4:
        /*001c*/ 	.word	index@(reduce)
        /*0020*/ 	.word	0x0000000e


	//----- nvinfo : EIATTR_FRAME_SIZE
	.align		4
.L_5:
        /*0024*/ 	.byte	0x04, 0x11
        /*0026*/ 	.short	(.L_7 - .L_6)
	.align		4
.L_6:
        /*0028*/ 	.word	index@(reduce)
        /*002c*/ 	.word	0x00000000


	//----- nvinfo : EIATTR_MIN_STACK_SIZE
	.align		4
.L_7:
        /*0030*/ 	.byte	0x04, 0x12
        /*0032*/ 	.short	(.L_9 - .L_8)
	.align		4
.L_8:
        /*0034*/ 	.word	index@(reduce)
        /*0038*/ 	.word	0x00000000


	//----- nvinfo : EIATTR_MIN_STACK_SIZE
	.align		4
.L_9:
        /*003c*/ 	.byte	0x04, 0x12
        /*003e*/ 	.short	(.L_11 - .L_10)
	.align		4
.L_10:
        /*0040*/ 	.word	index@(required_memory)
        /*0044*/ 	.word	0x00000000
.L_11:


//--------------------- .nv.compat                --------------------------
	.section	.nv.compat,"",@"SHT_CUDA_COMPAT_INFO"
	.align	4
        /*0000*/ 	.byte	0x02, 0x09, 0x00, 0x00, 0x02, 0x02, 0x01, 0x00, 0x02, 0x05, 0x05, 0x00, 0x03, 0x07, 0x01, 0x01
        /*0010*/ 	.byte	0x02, 0x03, 0x00, 0x00, 0x02, 0x06, 0x01, 0x00, 0x04, 0x0b, 0x08, 0x00, 0x01, 0x00, 0x00, 0x00
        /*0020*/ 	.byte	0x00, 0x00, 0x00, 0x00


//--------------------- .nv.info.reduce           --------------------------
	.section	.nv.info.reduce,"",@"SHT_CUDA_INFO"
	.sectionflags	@""
	.align	4


	//----- nvinfo : EIATTR_CUDA_API_VERSION
	.align		4
        /*0000*/ 	.byte	0x04, 0x37
        /*0002*/ 	.short	(.L_13 - .L_12)
.L_12:
        /*0004*/ 	.word	0x00000082


	//----- nvinfo : EIATTR_KPARAM_INFO
	.align		4
.L_13:
        /*0008*/ 	.byte	0x04, 0x17
        /*000a*/ 	.short	(.L_15 - .L_14)
.L_14:
        /*000c*/ 	.word	0x00000000
        /*0010*/ 	.short	0x0002
        /*0012*/ 	.short	0x0010
        /*0014*/ 	.byte	0x00, 0xf0, 0x21, 0x00


	//----- nvinfo : EIATTR_KPARAM_INFO
	.align		4
.L_15:
        /*0018*/ 	.byte	0x04, 0x17
        /*001a*/ 	.short	(.L_17 - .L_16)
.L_16:
        /*001c*/ 	.word	0x00000000
        /*0020*/ 	.short	0x0001
        /*0022*/ 	.short	0x0008
        /*0024*/ 	.byte	0x00, 0xf5, 0x21, 0x00


	//----- nvinfo : EIATTR_KPARAM_INFO
	.align		4
.L_17:
        /*0028*/ 	.byte	0x04, 0x17
        /*002a*/ 	.short	(.L_19 - .L_18)
.L_18:
        /*002c*/ 	.word	0x00000000
        /*0030*/ 	.short	0x0000
        /*0032*/ 	.short	0x0000
        /*0034*/ 	.byte	0x00, 0xf5, 0x21, 0x00


	//----- nvinfo : EIATTR_SPARSE_MMA_MASK
	.align		4
.L_19:
        /*0038*/ 	.byte	0x03, 0x50
        /*003a*/ 	.short	0x0000


	//----- nvinfo : EIATTR_MAXREG_COUNT
	.align		4
        /*003c*/ 	.byte	0x03, 0x1b
        /*003e*/ 	.short	0x00ff


	//----- nvinfo : EIATTR_NUM_BARRIERS
	.align		4
        /*0040*/ 	.byte	0x02, 0x4c
        /*0042*/ 	.byte	0x01
	.zero		1


	//----- nvinfo : EIATTR_MERCURY_ISA_VERSION
	.align		4
        /*0044*/ 	.byte	0x03, 0x5f
        /*0046*/ 	.short	0x0101


	//----- nvinfo : EIATTR_VRC_CTA_INIT_COUNT
	.align		4
        /*0048*/ 	.byte	0x02, 0x4a
	.zero		1
	.zero		1


	//----- nvinfo : EIATTR_EXIT_INSTR_OFFSETS
	.align		4
        /*004c*/ 	.byte	0x04, 0x1c
        /*004e*/ 	.short	(.L_21 - .L_20)


	//   ....[0]....
.L_20:
        /*0050*/ 	.word	0x000002a0


	//   ....[1]....
        /*0054*/ 	.word	0x00000320


	//----- nvinfo : EIATTR_CBANK_PARAM_SIZE
	.align		4
.L_21:
        /*0058*/ 	.byte	0x03, 0x19
        /*005a*/ 	.short	0x0018


	//----- nvinfo : EIATTR_PARAM_CBANK
	.align		4
        /*005c*/ 	.byte	0x04, 0x0a
        /*005e*/ 	.short	(.L_23 - .L_22)
	.align		4
.L_22:
        /*0060*/ 	.word	index@(.nv.constant0.reduce)
        /*0064*/ 	.short	0x0380
        /*0066*/ 	.short	0x0018


	//----- nvinfo : EIATTR_SW_WAR
	.align		4
.L_23:
        /*0068*/ 	.byte	0x04, 0x36
        /*006a*/ 	.short	(.L_25 - .L_24)
.L_24:
        /*006c*/ 	.word	0x00000008
.L_25:


//--------------------- .nv.info.required_memory  --------------------------
	.section	.nv.info.required_memory,"",@"SHT_CUDA_INFO"
	.sectionflags	@""
	.align	4


	//----- nvinfo : EIATTR_CUDA_API_VERSION
	.align		4
        /*0000*/ 	.byte	0x04, 0x37
        /*0002*/ 	.short	(.L_27 - .L_26)
.L_26:
        /*0004*/ 	.word	0x00000082


	//----- nvinfo : EIATTR_KPARAM_INFO
	.align		4
.L_27:
        /*0008*/ 	.byte	0x04, 0x17
        /*000a*/ 	.short	(.L_29 - .L_28)
.L_28:
        /*000c*/ 	.word	0x00000000
        /*0010*/ 	.short	0x0005
        /*0012*/ 	.short	0x0028
        /*0014*/ 	.byte	0x00, 0xf0, 0x21, 0x00


	//----- nvinfo : EIATTR_KPARAM_INFO
	.align		4
.L_29:
        /*0018*/ 	.byte	0x04, 0x17
        /*001a*/ 	.short	(.L_31 - .L_30)
.L_30:
        /*001c*/ 	.word	0x00000000
        /*0020*/ 	.short	0x0004
        /*0022*/ 	.short	0x0020
        /*0024*/ 	.byte	0x00, 0xf0, 0x21, 0x00


	//----- nvinfo : EIATTR_KPARAM_INFO
	.align		4
.L_31:
        /*0028*/ 	.byte	0x04, 0x17
        /*002a*/ 	.short	(.L_33 - .L_32)
.L_32:
        /*002c*/ 	.word	0x00000000
        /*0030*/ 	.short	0x0003
        /*0032*/ 	.short	0x0018
        /*0034*/ 	.byte	0x00, 0xf0, 0x21, 0x00


	//----- nvinfo : EIATTR_KPARAM_INFO
	.align		4
.L_33:
        /*0038*/ 	.byte	0x04, 0x17
        /*003a*/ 	.short	(.L_35 - .L_34)
.L_34:
        /*003c*/ 	.word	0x00000000
        /*0040*/ 	.short	0x0002
        /*0042*/ 	.short	0x0010
        /*0044*/ 	.byte	0x00, 0xf0, 0x21, 0x00


	//----- nvinfo : EIATTR_KPARAM_INFO
	.align		4
.L_35:
        /*0048*/ 	.byte	0x04, 0x17
        /*004a*/ 	.short	(.L_37 - .L_36)
.L_36:
        /*004c*/ 	.word	0x00000000
        /*0050*/ 	.short	0x0001
        /*0052*/ 	.short	0x0008
        /*0054*/ 	.byte	0x00, 0xf5, 0x21, 0x00


	//----- nvinfo : EIATTR_KPARAM_INFO
	.align		4
.L_37:
        /*0058*/ 	.byte	0x04, 0x17
        /*005a*/ 	.short	(.L_39 - .L_38)
.L_38:
        /*005c*/ 	.word	0x00000000
        /*0060*/ 	.short	0x0000
        /*0062*/ 	.short	0x0000
        /*0064*/ 	.byte	0x00, 0xf5, 0x21, 0x00


	//----- nvinfo : EIATTR_SPARSE_MMA_MASK
	.align		4
.L_39:
        /*0068*/ 	.byte	0x03, 0x50
        /*006a*/ 	.short	0x0000


	//----- nvinfo : EIATTR_MAXREG_COUNT
	.align		4
        /*006c*/ 	.byte	0x03, 0x1b
        /*006e*/ 	.short	0x00ff


	//----- nvinfo : EIATTR_MERCURY_ISA_VERSION
	.align		4
        /*0070*/ 	.byte	0x03, 0x5f
        /*0072*/ 	.short	0x0101


	//----- nvinfo : EIATTR_VRC_CTA_INIT_COUNT
	.align		4
        /*0074*/ 	.byte	0x02, 0x4a
	.zero		1
	.zero		1


	//----- nvinfo : EIATTR_EXIT_INSTR_OFFSETS
	.align		4
        /*0078*/ 	.byte	0x04, 0x1c
        /*007a*/ 	.short	(.L_41 - .L_40)


	//   ....[0]....
.L_40:
        /*007c*/ 	.word	0x00000130


	//   ....[1]....
        /*0080*/ 	.word	0x00000460


	//   ....[2]....
        /*0084*/ 	.word	0x00000520


	//   ....[3]....
        /*0088*/ 	.word	0x000005f0


	//----- nvinfo : EIATTR_CRS_STACK_SIZE
	.align		4
.L_41:
        /*008c*/ 	.byte	0x04, 0x1e
        /*008e*/ 	.short	(.L_43 - .L_42)
.L_42:
        /*0090*/ 	.word	0x00000000


	//----- nvinfo : EIATTR_CBANK_PARAM_SIZE
	.align		4
.L_43:
        /*0094*/ 	.byte	0x03, 0x19
        /*0096*/ 	.short	0x0030


	//----- nvinfo : EIATTR_PARAM_CBANK
	.align		4
        /*0098*/ 	.byte	0x04, 0x0a
        /*009a*/ 	.short	(.L_45 - .L_44)
	.align		4
.L_44:
        /*009c*/ 	.word	index@(.nv.constant0.required_memory)
        /*00a0*/ 	.short	0x0380
        /*00a2*/ 	.short	0x0030


	//----- nvinfo : EIATTR_SW_WAR
	.align		4
.L_45:
        /*00a4*/ 	.byte	0x04, 0x36
        /*00a6*/ 	.short	(.L_47 - .L_46)
.L_46:
        /*00a8*/ 	.word	0x00000008
.L_47:


//--------------------- .nv.callgraph             --------------------------
	.section	.nv.callgraph,"",@"SHT_CUDA_CALLGRAPH"
	.align	4
	.sectionentsize	8
	.align		4
        /*0000*/ 	.word	0x00000000
	.align		4
        /*0004*/ 	.word	0xffffffff
	.align		4
        /*0008*/ 	.word	0x00000000
	.align		4
        /*000c*/ 	.word	0xfffffffe
	.align		4
        /*0010*/ 	.word	0x00000000
	.align		4
        /*0014*/ 	.word	0xfffffffd
	.align		4
        /*0018*/ 	.word	0x00000000
	.align		4
        /*001c*/ 	.word	0xfffffffc


//--------------------- .text.reduce              --------------------------
	.section	.text.reduce,"ax",@progbits
	.align	128
        .global         reduce
        .type           reduce,@function
        .size           reduce,(.L_x_9 - reduce)
        .other          reduce,@"STO_CUDA_ENTRY STV_DEFAULT"
reduce:
.text.reduce:
[----:B------:R-:W-:Y:S01]  /*0000*/  LDC R1, c[0x0][0x37c] ;  /* 0x0000df00ff017b82 */ /* 0x000fe20000000800 */
[----:B------:R-:W0:Y:S07]  /*0010*/  S2R R6, SR_TID.X ;  /* 0x0000000000067919 */ /* 0x000e2e0000002100 */
[----:B------:R-:W1:Y:S01]  /*0020*/  LDC.64 R2, c[0x0][0x380] ;  /* 0x0000e000ff027b82 */ /* 0x000e620000000a00 */
[----:B------:R-:W0:Y:S01]  /*0030*/  LDCU UR6, c[0x0][0x360] ;  /* 0x00006c00ff0677ac */ /* 0x000e220008000800 */
[----:B------:R-:W0:Y:S01]  /*0040*/  S2R R9, SR_CTAID.X ;  /* 0x0000000000097919 */ /* 0x000e220000002500 */
[----:B------:R-:W2:Y:S01]  /*0050*/  LDCU.64 UR8, c[0x0][0x358] ;  /* 0x00006b00ff0877ac */ /* 0x000ea20008000a00 */
[----:B0-----:R-:W-:-:S04]  /*0060*/  IMAD R5, R9, UR6, R6 ;  /* 0x0000000609057c24 */ /* 0x001fc8000f8e0206 */
[----:B-1----:R-:W-:-:S06]  /*0070*/  IMAD.WIDE.U32 R2, R5, 0x8, R2 ;  /* 0x0000000805027825 */ /* 0x002fcc00078e0002 */
[----:B--2---:R-:W2:Y:S01]  /*0080*/  LDG.E.64 R2, desc[UR8][R2.64] ;  /* 0x0000000802027981 */ /* 0x004ea2000c1e1b00 */
[----:B------:R-:W0:Y:S01]  /*0090*/  S2UR UR5, SR_CgaCtaId ;  /* 0x00000000000579c3 */ /* 0x000e220000008800 */
[----:B------:R-:W-:Y:S01]  /*00a0*/  UMOV UR4, 0x400 ;  /* 0x0000040000047882 */ /* 0x000fe20000000000 */
[----:B------:R-:W-:Y:S01]  /*00b0*/  UISETP.GE.U32.AND UP0, UPT, UR6, 0x2, UPT ;  /* 0x000000020600788c */ /* 0x000fe2000bf06070 */
[----:B------:R-:W-:Y:S01]  /*00c0*/  ISETP.NE.AND P2, PT, R6, RZ, PT ;  /* 0x000000ff0600720c */ /* 0x000fe20003f45270 */
[----:B0-----:R-:W-:-:S06]  /*00d0*/  ULEA UR4, UR5, UR4, 0x18 ;  /* 0x0000000405047291 */ /* 0x001fcc000f8ec0ff */
[----:B------:R-:W-:-:S05]  /*00e0*/  LEA R7, R6, UR4, 0x3 ;  /* 0x0000000406077c11 */ /* 0x000fca000f8e18ff */
[----:B--2---:R0:W-:Y:S01]  /*00f0*/  STS.64 [R7], R2 ;  /* 0x0000000207007388 */ /* 0x0041e20000000a00 */
[----:B------:R-:W-:Y:S06]  /*0100*/  BAR.SYNC.DEFER_BLOCKING 0x0 ;  /* 0x0000000000007b1d */ /* 0x000fec0000010000 */
[----:B------:R-:W-:Y:S05]  /*0110*/  BRA.U !UP0, `(.L_x_0) ;  /* 0x0000000108607547 */ /* 0x000fea000b800000 */
[----:B------:R-:W-:Y:S01]  /*0120*/  USHF.R.U32.HI UR4, URZ, 0x1, UR6 ;  /* 0x00000001ff047899 */ /* 0x000fe20008011606 */
[----:B------:R-:W-:Y:S01]  /*0130*/  IMAD.MOV.U32 R8, RZ, RZ, RZ ;  /* 0x000000ffff087224 */ /* 0x000fe200078e00ff */
[----:B------:R-:W1:Y:S04]  /*0140*/  LDCU.64 UR10, c[0x0][0x390] ;  /* 0x00007200ff0a77ac */ /* 0x000e680008000a00 */
[----:B------:R-:W-:-:S07]  /*0150*/  IMAD.U32 R11, RZ, RZ, UR4 ;  /* 0x00000004ff0b7e24 */ /* 0x000fce000f8e00ff */
.L_x_1:
[----:B------:R-:W-:-:S04]  /*0160*/  IADD3 R0, P0, PT, R6, R11, RZ ;  /* 0x0000000b06007210 */ /* 0x000fc80007f1e0ff */
[----:B-1----:R-:W-:Y:S01]  /*0170*/  ISETP.GE.U32.AND P1, PT, R0, UR10, PT ;  /* 0x0000000a00007c0c */ /* 0x002fe2000bf26070 */
[----:B------:R-:W-:Y:S01]  /*0180*/  IMAD.X R0, RZ, RZ, R8, P0 ;  /* 0x000000ffff007224 */ /* 0x000fe200000e0608 */
[----:B------:R-:W-:-:S04]  /*0190*/  ISETP.LE.U32.AND P0, PT, R11, R6, PT ;  /* 0x000000060b00720c */ /* 0x000fc80003f03070 */
[----:B------:R-:W-:-:S04]  /*01a0*/  ISETP.GE.U32.AND.EX P1, PT, R0, UR11, PT, P1 ;  /* 0x0000000b00007c0c */ /* 0x000fc8000bf26110 */
[----:B------:R-:W-:-:S13]  /*01b0*/  ISETP.LE.U32.OR.EX P0, PT, R8, RZ, P1, P0 ;  /* 0x000000ff0800720c */ /* 0x000fda0000f03500 */
[C---:B------:R-:W-:Y:S01]  /*01c0*/  @!P0 IMAD R0, R11.reuse, 0x8, R7 ;  /* 0x000000080b008824 */ /* 0x040fe200078e0207 */
[----:B------:R-:W-:Y:S04]  /*01d0*/  @!P0 LDS.64 R4, [R7] ;  /* 0x0000000007048984 */ /* 0x000fe80000000a00 */
[----:B0-----:R-:W0:Y:S02]  /*01e0*/  @!P0 LDS.64 R2, [R0] ;  /* 0x0000000000028984 */ /* 0x001e240000000a00 */
[----:B0-----:R-:W-:Y:S02]  /*01f0*/  @!P0 IADD3 R2, P1, PT, R2, R4, RZ ;  /* 0x0000000402028210 */ /* 0x001fe40007f3e0ff */
[----:B------:R-:W-:-:S03]  /*0200*/  SHF.R.U64 R4, R11, 0x1, R8 ;  /* 0x000000010b047819 */ /* 0x000fc60000001208 */
[----:B------:R-:W-:Y:S01]  /*0210*/  @!P0 IMAD.X R3, R3, 0x1, R5, P1 ;  /* 0x0000000103038824 */ /* 0x000fe200008e0605 */
[----:B------:R-:W-:-:S04]  /*0220*/  SHF.R.U32.HI R5, RZ, 0x1, R8 ;  /* 0x00000001ff057819 */ /* 0x000fc80000011608 */
[----:B------:R2:W-:Y:S01]  /*0230*/  @!P0 STS.64 [R7], R2 ;  /* 0x0000000207008388 */ /* 0x0005e20000000a00 */
[----:B------:R-:W-:Y:S01]  /*0240*/  BAR.SYNC.DEFER_BLOCKING 0x0 ;  /* 0x0000000000007b1d */ /* 0x000fe20000010000 */
[----:B------:R-:W-:Y:S01]  /*0250*/  ISETP.GT.U32.AND P0, PT, R11, 0x1, PT ;  /* 0x000000010b00780c */ /* 0x000fe20003f04070 */
[----:B------:R-:W-:-:S03]  /*0260*/  IMAD.MOV.U32 R11, RZ, RZ, R4 ;  /* 0x000000ffff0b7224 */ /* 0x000fc600078e0004 */
[----:B------:R-:W-:Y:S01]  /*0270*/  ISETP.GT.U32.AND.EX P0, PT, R8, RZ, PT, P0 ;  /* 0x000000ff0800720c */ /* 0x000fe20003f04100 */
[----:B------:R-:W-:-:S12]  /*0280*/  IMAD.MOV.U32 R8, RZ, RZ, R5 ;  /* 0x000000ffff087224 */ /* 0x000fd800078e0005 */
[----:B--2---:R-:W-:Y:S05]  /*0290*/  @P0 BRA `(.L_x_1) ;  /* 0xfffffffc00b00947 */ /* 0x004fea000383ffff */
.L_x_0:
[----:B------:R-:W-:Y:S05]  /*02a0*/  @P2 EXIT ;  /* 0x000000000000294d */ /* 0x000fea0003800000 */
[----:B------:R-:W1:Y:S01]  /*02b0*/  S2UR UR5, SR_CgaCtaId ;  /* 0x00000000000579c3 */ /* 0x000e620000008800 */
[----:B------:R-:W-:-:S07]  /*02c0*/  UMOV UR4, 0x400 ;  /* 0x0000040000047882 */ /* 0x000fce0000000000 */
[----:B------:R-:W2:Y:S01]  /*02d0*/  LDC.64 R4, c[0x0][0x388] ;  /* 0x0000e200ff047b82 */ /* 0x000ea20000000a00 */
[----:B-1----:R-:W-:Y:S01]  /*02e0*/  ULEA UR4, UR5, UR4, 0x18 ;  /* 0x0000000405047291 */ /* 0x002fe2000f8ec0ff */
[----:B--2---:R-:W-:-:S08]  /*02f0*/  IMAD.WIDE.U32 R4, R9, 0x8, R4 ;  /* 0x0000000809047825 */ /* 0x004fd000078e0004 */
[----:B0-----:R-:W0:Y:S04]  /*0300*/  LDS.64 R2, [UR4] ;  /* 0x00000004ff027984 */ /* 0x001e280008000a00 */
[----:B0-----:R-:W-:Y:S01]  /*0310*/  STG.E.64 desc[UR8][R4.64], R2 ;  /* 0x0000000204007986 */ /* 0x001fe2000c101b08 */
[----:B------:R-:W-:Y:S05]  /*0320*/  EXIT ;  /* 0x000000000000794d */ /* 0x000fea0003800000 */
.L_x_2:
[----:B------:R-:W-:-:S00]  /*0330*/  BRA `(.L_x_2) ;  /* 0xfffffffc00fc7947 */ /* 0x000fc0000383ffff */
[----:B------:R-:W-:-:S00]  /*0340*/  NOP ;  /* 0x0000000000007918 */ /* 0x000fc00000000000 */
        /* <DEDUP_REMOVED lines=11> */
.L_x_9:


//--------------------- .text.required_memory     --------------------------
	.section	.text.required_memory,"ax",@progbits
	.align	128
        .global         required_memory
        .type           required_memory,@function
        .size           required_memory,(.L_x_10 - required_memory)
        .other          required_memory,@"STO_CUDA_ENTRY STV_DEFAULT"
required_memory:
.text.required_memory:
[----:B------:R-:W-:Y:S01]  /*0000*/  LDC R1, c[0x0][0x37c] ;  /* 0x0000df00ff017b82 */ /* 0x000fe20000000800 */
[----:B------:R-:W0:Y:S07]  /*0010*/  S2R R0, SR_TID.Y ;  /* 0x0000000000007919 */ /* 0x000e2e0000002200 */
[----:B------:R-:W0:Y:S01]  /*0020*/  S2UR UR4, SR_CTAID.Y ;  /* 0x00000000000479c3 */ /* 0x000e220000002600 */
[----:B------:R-:W1:Y:S07]  /*0030*/  S2R R3, SR_TID.X ;  /* 0x0000000000037919 */ /* 0x000e6e0000002100 */
[----:B------:R-:W0:Y:S08]  /*0040*/  LDC R7, c[0x0][0x364] ;  /* 0x0000d900ff077b82 */ /* 0x000e300000000800 */
[----:B------:R-:W2:Y:S08]  /*0050*/  LDC.64 R10, c[0x0][0x3a8] ;  /* 0x0000ea00ff0a7b82 */ /* 0x000eb00000000a00 */
[----:B------:R-:W1:Y:S08]  /*0060*/  S2UR UR5, SR_CTAID.X ;  /* 0x00000000000579c3 */ /* 0x000e700000002500 */
[----:B------:R-:W1:Y:S01]  /*0070*/  LDC R2, c[0x0][0x360] ;  /* 0x0000d800ff027b82 */ /* 0x000e620000000800 */
[----:B0-----:R-:W-:-:S07]  /*0080*/  IMAD R7, R7, UR4, R0 ;  /* 0x0000000407077c24 */ /* 0x001fce000f8e0200 */
[----:B------:R-:W0:Y:S01]  /*0090*/  LDC.64 R4, c[0x0][0x3a0] ;  /* 0x0000e800ff047b82 */ /* 0x000e220000000a00 */
[----:B--2---:R-:W-:-:S04]  /*00a0*/  IADD3 R0, P1, PT, R10, -0x1, RZ ;  /* 0xffffffff0a007810 */ /* 0x004fc80007f3e0ff */
[----:B------:R-:W-:Y:S02]  /*00b0*/  ISETP.GT.U32.AND P0, PT, R0, R7, PT ;  /* 0x000000070000720c */ /* 0x000fe40003f04070 */
[----:B------:R-:W-:-:S04]  /*00c0*/  IADD3.X R0, PT, PT, R11, -0x1, RZ, P1, !PT ;  /* 0xffffffff0b007810 */ /* 0x000fc80000ffe4ff */
[----:B------:R-:W-:Y:S01]  /*00d0*/  ISETP.GT.U32.AND.EX P0, PT, R0, RZ, PT, P0 ;  /* 0x000000ff0000720c */ /* 0x000fe20003f04100 */
[----:B-1----:R-:W-:Y:S01]  /*00e0*/  IMAD R2, R2, UR5, R3 ;  /* 0x0000000502027c24 */ /* 0x002fe2000f8e0203 */
[----:B0-----:R-:W-:-:S04]  /*00f0*/  IADD3 R9, P2, PT, R4, -0x1, RZ ;  /* 0xffffffff04097810 */ /* 0x001fc80007f5e0ff */
[----:B------:R-:W-:Y:S02]  /*0100*/  IADD3.X R6, PT, PT, R5, -0x1, RZ, P2, !PT ;  /* 0xffffffff05067810 */ /* 0x000fe400017fe4ff */
[----:B------:R-:W-:-:S04]  /*0110*/  ISETP.LE.U32.AND P1, PT, R9, R2, PT ;  /* 0x000000020900720c */ /* 0x000fc80003f23070 */
[----:B------:R-:W-:-:S13]  /*0120*/  ISETP.LE.U32.OR.EX P0, PT, R6, RZ, !P0, P1 ;  /* 0x000000ff0600720c */ /* 0x000fda0004703510 */
[----:B------:R-:W-:Y:S05]  /*0130*/  @P0 EXIT ;  /* 0x000000000000094d */ /* 0x000fea0003800000 */
[----:B------:R-:W0:Y:S01]  /*0140*/  LDCU.64 UR6, c[0x0][0x380] ;  /* 0x00007000ff0677ac */ /* 0x000e220008000a00 */
[----:B------:R-:W-:Y:S02]  /*0150*/  IMAD.MOV.U32 R3, RZ, RZ, RZ ;  /* 0x000000ffff037224 */ /* 0x000fe400078e00ff */
[C---:B------:R-:W-:Y:S01]  /*0160*/  IMAD R0, R7.reuse, R5, RZ ;  /* 0x0000000507007224 */ /* 0x040fe200078e02ff */
[----:B------:R-:W1:Y:S01]  /*0170*/  LDCU.64 UR4, c[0x0][0x358] ;  /* 0x00006b00ff0477ac */ /* 0x000e620008000a00 */
[----:B------:R-:W-:-:S04]  /*0180*/  IMAD.WIDE.U32 R8, R7, R4, R2 ;  /* 0x0000000407087225 */ /* 0x000fc800078e0002 */
[----:B------:R-:W-:Y:S01]  /*0190*/  IMAD.IADD R9, R9, 0x1, R0 ;  /* 0x0000000109097824 */ /* 0x000fe200078e0200 */
[----:B0-----:R-:W-:-:S04]  /*01a0*/  LEA R16, P0, R8, UR6, 0x3 ;  /* 0x0000000608107c11 */ /* 0x001fc8000f8018ff */
[----:B------:R-:W-:Y:S01]  /*01b0*/  LEA.HI.X R17, R8, UR7, R9, 0x3, P0 ;  /* 0x0000000708117c11 */ /* 0x000fe200080f1c09 */
[----:B------:R-:W0:Y:S01]  /*01c0*/  LDCU.64 UR6, c[0x0][0x390] ;  /* 0x00007200ff0677ac */ /* 0x000e220008000a00 */
[----:B------:R-:W-:-:S03]  /*01d0*/  LEA R10, P0, R4, R16, 0x3 ;  /* 0x00000010040a7211 */ /* 0x000fc600078018ff */
[----:B-1----:R-:W0:Y:S01]  /*01e0*/  LDG.E.64 R18, desc[UR4][R16.64+0x8] ;  /* 0x0000080410127981 */ /* 0x002e22000c1e1b00 */
[----:B------:R-:W-:-:S03]  /*01f0*/  LEA.HI.X R11, R4, R17, R5, 0x3, P0 ;  /* 0x00000011040b7211 */ /* 0x000fc600000f1c05 */
[----:B------:R-:W2:Y:S04]  /*0200*/  LDG.E.64 R8, desc[UR4][R16.64] ;  /* 0x0000000410087981 */ /* 0x000ea8000c1e1b00 */
[----:B------:R-:W3:Y:S04]  /*0210*/  LDG.E.64 R12, desc[UR4][R10.64] ;  /* 0x000000040a0c7981 */ /* 0x000ee8000c1e1b00 */
[----:B------:R-:W4:Y:S01]  /*0220*/  LDG.E.64 R14, desc[UR4][R10.64+0x8] ;  /* 0x000008040a0e7981 */ /* 0x000f22000c1e1b00 */
[----:B------:R-:W-:Y:S01]  /*0230*/  IMAD.MOV.U32 R6, RZ, RZ, 0x3 ;  /* 0x00000003ff067424 */ /* 0x000fe200078e00ff */
[----:B------:R-:W-:Y:S01]  /*0240*/  BSSY.RECONVERGENT B0, `(.L_x_3) ;  /* 0x000002f000007945 */ /* 0x000fe20003800200 */
[----:B0-----:R-:W-:-:S02]  /*0250*/  DSETP.GT.AND P1, PT, R18, UR6, PT ;  /* 0x0000000612007e2a */ /* 0x001fc4000bf24000 */
[----:B--2---:R-:W-:Y:S02]  /*0260*/  DSETP.GT.AND P0, PT, R8, UR6, PT ;  /* 0x0000000608007e2a */ /* 0x004fe4000bf04000 */
[----:B---3--:R-:W-:Y:S02]  /*0270*/  DSETP.GT.AND P2, PT, R12, UR6, PT ;  /* 0x000000060c007e2a */ /* 0x008fe4000bf44000 */
[----:B----4-:R-:W-:Y:S02]  /*0280*/  DSETP.GT.AND P3, PT, R14, UR6, PT ;  /* 0x000000060e007e2a */ /* 0x010fe4000bf64000 */
[----:B------:R-:W-:-:S06]  /*0290*/  SEL R5, RZ, 0x1, !P0 ;  /* 0x00000001ff057807 */ /* 0x000fcc0004000000 */
[----:B------:R-:W-:-:S04]  /*02a0*/  @P1 SEL R5, R6, 0x2, P0 ;  /* 0x0000000206051807 */ /* 0x000fc80000000000 */
[----:B------:R-:W-:-:S04]  /*02b0*/  @P2 LOP3.LUT R5, R5, 0x4, RZ, 0xfc, !PT ;  /* 0x0000000405052812 */ /* 0x000fc800078efcff */
[----:B------:R-:W-:-:S04]  /*02c0*/  @P3 LOP3.LUT R5, R5, 0x8, RZ, 0xfc, !PT ;  /* 0x0000000805053812 */ /* 0x000fc800078efcff */
[----:B------:R-:W-:-:S04]  /*02d0*/  ISETP.GT.U32.AND P0, PT, R5, 0x8, PT ;  /* 0x000000080500780c */ /* 0x000fc80003f04070 */
[----:B------:R-:W-:-:S13]  /*02e0*/  ISETP.GT.AND.EX P0, PT, RZ, RZ, PT, P0 ;  /* 0x000000ffff00720c */ /* 0x000fda0003f04300 */
[----:B------:R-:W-:Y:S05]  /*02f0*/  @P0 BRA `(.L_x_4) ;  /* 0x00000000001c0947 */ /* 0x000fea0003800000 */
[----:B------:R-:W-:-:S04]  /*0300*/  ISETP.NE.U32.AND P0, PT, R5, RZ, PT ;  /* 0x000000ff0500720c */ /* 0x000fc80003f05070 */
[----:B------:R-:W-:-:S13]  /*0310*/  ISETP.NE.AND.EX P0, PT, RZ, RZ, PT, P0 ;  /* 0x000000ffff00720c */ /* 0x000fda0003f05300 */
[----:B------:R-:W-:Y:S05]  /*0320*/  @!P0 BRA `(.L_x_5) ;  /* 0x0000000000288947 */ /* 0x000fea0003800000 */
[----:B------:R-:W-:-:S04]  /*0330*/  ISETP.NE.U32.AND P0, PT, R5, 0x6, PT ;  /* 0x000000060500780c */ /* 0x000fc80003f05070 */
[----:B------:R-:W-:-:S13]  /*0340*/  ISETP.NE.AND.EX P0, PT, RZ, RZ, PT, P0 ;  /* 0x000000ffff00720c */ /* 0x000fda0003f05300 */
[----:B------:R-:W-:Y:S05]  /*0350*/  @!P0 BRA `(.L_x_6) ;  /* 0x0000000000748947 */ /* 0x000fea0003800000 */
[----:B------:R-:W-:Y:S05]  /*0360*/  BRA `(.L_x_7) ;  /* 0x0000000000407947 */ /* 0x000fea0003800000 */
.L_x_4:
[----:B------:R-:W-:-:S04]  /*0370*/  ISETP.NE.U32.AND P0, PT, R5, 0x9, PT ;  /* 0x000000090500780c */ /* 0x000fc80003f05070 */
[----:B------:R-:W-:-:S13]  /*0380*/  ISETP.NE.AND.EX P0, PT, RZ, RZ, PT, P0 ;  /* 0x000000ffff00720c */ /* 0x000fda0003f05300 */
[----:B------:R-:W-:Y:S05]  /*0390*/  @!P0 BRA `(.L_x_6) ;  /* 0x0000000000648947 */ /* 0x000fea0003800000 */
[----:B------:R-:W-:-:S04]  /*03a0*/  ISETP.NE.U32.AND P0, PT, R5, 0xf, PT ;  /* 0x0000000f0500780c */ /* 0x000fc80003f05070 */
[----:B------:R-:W-:-:S13]  /*03b0*/  ISETP.NE.AND.EX P0, PT, RZ, RZ, PT, P0 ;  /* 0x000000ffff00720c */ /* 0x000fda0003f05300 */
[----:B------:R-:W-:Y:S05]  /*03c0*/  @P0 BRA `(.L_x_7) ;  /* 0x0000000000280947 */ /* 0x000fea0003800000 */
.L_x_5:
[----:B------:R-:W-:Y:S01]  /*03d0*/  IADD3 R8, P0, PT, RZ, -R7, RZ ;  /* 0x80000007ff087210 */ /* 0x000fe20007f1e0ff */
[----:B------:R-:W0:Y:S04]  /*03e0*/  LDCU.64 UR6, c[0x0][0x388] ;  /* 0x00007100ff0677ac */ /* 0x000e280008000a00 */
[----:B------:R-:W-:Y:S02]  /*03f0*/  IMAD.X R9, RZ, RZ, -0x1, P0 ;  /* 0xffffffffff097424 */ /* 0x000fe400000e06ff */
[----:B------:R-:W-:-:S03]  /*0400*/  IMAD.WIDE.U32 R4, R7, R4, R8 ;  /* 0x0000000407047225 */ /* 0x000fc600078e0008 */
[----:B------:R-:W-:-:S05]  /*0410*/  IADD3 R2, P0, PT, R2, R4, RZ ;  /* 0x0000000402027210 */ /* 0x000fca0007f1e0ff */
[----:B------:R-:W-:Y:S01]  /*0420*/  IMAD.X R5, R0, 0x1, R5, P0 ;  /* 0x0000000100057824 */ /* 0x000fe200000e0605 */
[----:B0-----:R-:W-:-:S04]  /*0430*/  LEA R4, P0, R2, UR6, 0x3 ;  /* 0x0000000602047c11 */ /* 0x001fc8000f8018ff */
[----:B------:R-:W-:-:S05]  /*0440*/  LEA.HI.X R5, R2, UR7, R5, 0x3, P0 ;  /* 0x0000000702057c11 */ /* 0x000fca00080f1c05 */
[----:B------:R-:W-:Y:S01]  /*0450*/  STG.E.64 desc[UR4][R4.64], RZ ;  /* 0x000000ff04007986 */ /* 0x000fe2000c101b04 */
[----:B------:R-:W-:Y:S05]  /*0460*/  EXIT ;  /* 0x000000000000794d */ /* 0x000fea0003800000 */
.L_x_7:
[----:B------:R-:W-:Y:S01]  /*0470*/  IADD3 R8, P0, PT, RZ, -R7, RZ ;  /* 0x80000007ff087210 */ /* 0x000fe20007f1e0ff */
[----:B------:R-:W0:Y:S01]  /*0480*/  LDCU.64 UR6, c[0x0][0x388] ;  /* 0x00007100ff0677ac */ /* 0x000e220008000a00 */
[----:B------:R-:W-:-:S03]  /*0490*/  IMAD.MOV.U32 R3, RZ, RZ, 0x0 ;  /* 0x00000000ff037424 */ /* 0x000fc600078e00ff */
[----:B------:R-:W-:Y:S02]  /*04a0*/  IMAD.X R9, RZ, RZ, -0x1, P0 ;  /* 0xffffffffff097424 */ /* 0x000fe400000e06ff */
[----:B------:R-:W-:-:S03]  /*04b0*/  IMAD.WIDE.U32 R8, R7, R4, R8 ;  /* 0x0000000407087225 */ /* 0x000fc600078e0008 */
[----:B------:R-:W-:-:S05]  /*04c0*/  IADD3 R2, P0, PT, R2, R8, RZ ;  /* 0x0000000802027210 */ /* 0x000fca0007f1e0ff */
[----:B------:R-:W-:Y:S01]  /*04d0*/  IMAD.X R9, R0, 0x1, R9, P0 ;  /* 0x0000000100097824 */ /* 0x000fe200000e0609 */
[----:B0-----:R-:W-:-:S04]  /*04e0*/  LEA R4, P0, R2, UR6, 0x3 ;  /* 0x0000000602047c11 */ /* 0x001fc8000f8018ff */
[----:B------:R-:W-:Y:S01]  /*04f0*/  LEA.HI.X R5, R2, UR7, R9, 0x3, P0 ;  /* 0x0000000702057c11 */ /* 0x000fe200080f1c09 */
[----:B------:R-:W-:-:S05]  /*0500*/  IMAD.MOV.U32 R2, RZ, RZ, 0x1 ;  /* 0x00000001ff027424 */ /* 0x000fca00078e00ff */
[----:B------:R-:W-:Y:S01]  /*0510*/  STG.E.64 desc[UR4][R4.64], R2 ;  /* 0x0000000204007986 */ /* 0x000fe2000c101b04 */
[----:B------:R-:W-:Y:S05]  /*0520*/  EXIT ;  /* 0x000000000000794d */ /* 0x000fea0003800000 */
.L_x_6:
[----:B------:R-:W-:Y:S05]  /*0530*/  BSYNC.RECONVERGENT B0 ;  /* 0x0000000000007941 */ /* 0x000fea0003800200 */
.L_x_3:
        /* <DEDUP_REMOVED lines=12> */
.L_x_8:
        /* <DEDUP_REMOVED lines=16> */
.L_x_10:


//--------------------- .nv.shared.reduce         --------------------------
	.section	.nv.shared.reduce,"aw",@nobits
	.sectionflags	@""
	.align	8
.nv.shared.reduce:
	.zero		1280


//--------------------- .nv.shared.reserved.0     --------------------------
	.section	.nv.shared.reserved.0,"aw",@nobits
	.weak		__nv_reservedSMEM_offset_0_alias
	.size		__nv_reservedSMEM_offset_0_alias, 0, 64
	.other		__nv_reservedSMEM_offset_0_alias,@"STO_CUDA_RESERVED_SHARED STV_DEFAULT"
__nv_reservedSMEM_offset_0_alias:
	.zero		0
	.zero		64


//--------------------- .nv.constant0.reduce      --------------------------
	.section	.nv.constant0.reduce,"a",@progbits
	.sectionflags	@""
	.align	4
.nv.constant0.reduce:
	.zero		920


//--------------------- .nv.constant0.required_memory --------------------------
	.section	.nv.constant0.required_memory,"a",@progbits
	.sectionflags	@""
	.align	4
.nv.constant0.required_memory:
	.zero		944


//--------------------- SYMBOLS --------------------------

	.type		.nv.reservedSmem.offset0,@object
	.size		.nv.reservedSmem.offset0,0x4
	.type		.nv.reservedSmem.cap,@object
	.size		.nv.reservedSmem.cap,0x4
